//
// Generated by NVIDIA NVVM Compiler
//
// Compiler Build ID: CL-36424714
// Cuda compilation tools, release 13.0, V13.0.88
// Based on NVVM 20.0.0
//

.version 9.0
.target sm_100
.address_size 64

	// .globl	_Z8myKernelPhS_iii

.visible .entry _Z8myKernelPhS_iii(
	.param .u64 .ptr .align 1 _Z8myKernelPhS_iii_param_0,
	.param .u64 .ptr .align 1 _Z8myKernelPhS_iii_param_1,
	.param .u32 _Z8myKernelPhS_iii_param_2,
	.param .u32 _Z8myKernelPhS_iii_param_3,
	.param .u32 _Z8myKernelPhS_iii_param_4
)
{
	.reg .pred 	%p<15>;
	.reg .b32 	%r<241>;
	.reg .b64 	%rd<16>;

	ld.param.u64 	%rd3, [_Z8myKernelPhS_iii_param_0];
	ld.param.u32 	%r76, [_Z8myKernelPhS_iii_param_2];
	ld.param.u32 	%r77, [_Z8myKernelPhS_iii_param_3];
	ld.param.u32 	%r78, [_Z8myKernelPhS_iii_param_4];
	cvta.to.global.u64 	%rd1, %rd3;
	mov.u32 	%r79, %ctaid.x;
	mov.u32 	%r80, %ntid.x;
	mov.u32 	%r81, %tid.x;
	mad.lo.s32 	%r1, %r79, %r80, %r81;
	mov.u32 	%r82, %ctaid.y;
	mov.u32 	%r83, %ntid.y;
	mov.u32 	%r84, %tid.y;
	mad.lo.s32 	%r201, %r82, %r83, %r84;
	mov.u32 	%r85, %nctaid.x;
	mul.lo.s32 	%r3, %r85, %r80;
	setp.ge.s32 	%p1, %r201, %r77;
	@%p1 bra 	$L__BB0_20;
$L__BB0_1:
	setp.ge.s32 	%p2, %r1, %r76;
	@%p2 bra 	$L__BB0_19;
	sub.s32 	%r87, %r201, %r78;
	max.s32 	%r5, %r87, 0;
	add.s32 	%r88, %r201, %r78;
	min.s32 	%r6, %r88, %r77;
	mov.b32 	%r202, 0;
	mov.u32 	%r203, %r1;
$L__BB0_3:
	setp.le.s32 	%p3, %r6, %r5;
	sub.s32 	%r90, %r203, %r78;
	max.s32 	%r9, %r90, 0;
	add.s32 	%r91, %r203, %r78;
	min.s32 	%r10, %r91, %r76;
	mov.b32 	%r235, 0;
	mov.u32 	%r236, %r235;
	mov.u32 	%r237, %r235;
	@%p3 bra 	$L__BB0_18;
	mul.lo.s32 	%r93, %r3, %r202;
	add.s32 	%r94, %r1, %r78;
	add.s32 	%r95, %r94, %r93;
	min.s32 	%r96, %r76, %r95;
	sub.s32 	%r97, %r1, %r78;
	add.s32 	%r98, %r97, %r93;
	max.s32 	%r99, %r98, 0;
	sub.s32 	%r100, %r96, %r99;
	and.b32  	%r11, %r100, 7;
	and.b32  	%r12, %r100, 3;
	sub.s32 	%r13, %r99, %r96;
	and.b32  	%r14, %r100, 1;
	and.b32  	%r101, %r100, -8;
	neg.s32 	%r15, %r101;
	mov.b32 	%r237, 0;
	mov.u32 	%r204, %r5;
	mov.u32 	%r236, %r237;
	mov.u32 	%r235, %r237;
$L__BB0_5:
	setp.le.s32 	%p4, %r10, %r9;
	@%p4 bra 	$L__BB0_17;
	setp.gt.u32 	%p5, %r13, -8;
	mul.lo.s32 	%r20, %r204, %r76;
	mov.u32 	%r217, %r9;
	@%p5 bra 	$L__BB0_9;
	add.s32 	%r103, %r9, %r20;
	mul.lo.s32 	%r209, %r103, 3;
	mov.u32 	%r208, %r15;
	mov.u32 	%r217, %r9;
$L__BB0_8:
	.pragma "nounroll";
	cvt.s64.s32 	%rd4, %r209;
	add.s64 	%rd5, %rd1, %rd4;
	ld.global.u8 	%r104, [%rd5];
	add.s32 	%r105, %r235, %r104;
	ld.global.u8 	%r106, [%rd5+1];
	add.s32 	%r107, %r236, %r106;
	ld.global.u8 	%r108, [%rd5+2];
	add.s32 	%r109, %r237, %r108;
	ld.global.u8 	%r110, [%rd5+3];
	add.s32 	%r111, %r105, %r110;
	ld.global.u8 	%r112, [%rd5+4];
	add.s32 	%r113, %r107, %r112;
	ld.global.u8 	%r114, [%rd5+5];
	add.s32 	%r115, %r109, %r114;
	ld.global.u8 	%r116, [%rd5+6];
	add.s32 	%r117, %r111, %r116;
	ld.global.u8 	%r118, [%rd5+7];
	add.s32 	%r119, %r113, %r118;
	ld.global.u8 	%r120, [%rd5+8];
	add.s32 	%r121, %r115, %r120;
	ld.global.u8 	%r122, [%rd5+9];
	add.s32 	%r123, %r117, %r122;
	ld.global.u8 	%r124, [%rd5+10];
	add.s32 	%r125, %r119, %r124;
	ld.global.u8 	%r126, [%rd5+11];
	add.s32 	%r127, %r121, %r126;
	ld.global.u8 	%r128, [%rd5+12];
	add.s32 	%r129, %r123, %r128;
	ld.global.u8 	%r130, [%rd5+13];
	add.s32 	%r131, %r125, %r130;
	ld.global.u8 	%r132, [%rd5+14];
	add.s32 	%r133, %r127, %r132;
	ld.global.u8 	%r134, [%rd5+15];
	add.s32 	%r135, %r129, %r134;
	ld.global.u8 	%r136, [%rd5+16];
	add.s32 	%r137, %r131, %r136;
	ld.global.u8 	%r138, [%rd5+17];
	add.s32 	%r139, %r133, %r138;
	ld.global.u8 	%r140, [%rd5+18];
	add.s32 	%r141, %r135, %r140;
	ld.global.u8 	%r142, [%rd5+19];
	add.s32 	%r143, %r137, %r142;
	ld.global.u8 	%r144, [%rd5+20];
	add.s32 	%r145, %r139, %r144;
	ld.global.u8 	%r146, [%rd5+21];
	add.s32 	%r235, %r141, %r146;
	ld.global.u8 	%r147, [%rd5+22];
	add.s32 	%r236, %r143, %r147;
	ld.global.u8 	%r148, [%rd5+23];
	add.s32 	%r237, %r145, %r148;
	add.s32 	%r217, %r217, 8;
	add.s32 	%r209, %r209, 24;
	add.s32 	%r208, %r208, 8;
	setp.ne.s32 	%p6, %r208, 0;
	@%p6 bra 	$L__BB0_8;
$L__BB0_9:
	setp.eq.s32 	%p7, %r11, 0;
	@%p7 bra 	$L__BB0_17;
	add.s32 	%r150, %r11, -1;
	setp.lt.u32 	%p8, %r150, 3;
	@%p8 bra 	$L__BB0_12;
	add.s32 	%r151, %r217, %r20;
	mul.lo.s32 	%r152, %r151, 3;
	cvt.s64.s32 	%rd6, %r152;
	add.s64 	%rd7, %rd1, %rd6;
	ld.global.u8 	%r153, [%rd7];
	add.s32 	%r154, %r235, %r153;
	ld.global.u8 	%r155, [%rd7+1];
	add.s32 	%r156, %r236, %r155;
	ld.global.u8 	%r157, [%rd7+2];
	add.s32 	%r158, %r237, %r157;
	ld.global.u8 	%r159, [%rd7+3];
	add.s32 	%r160, %r154, %r159;
	ld.global.u8 	%r161, [%rd7+4];
	add.s32 	%r162, %r156, %r161;
	ld.global.u8 	%r163, [%rd7+5];
	add.s32 	%r164, %r158, %r163;
	ld.global.u8 	%r165, [%rd7+6];
	add.s32 	%r166, %r160, %r165;
	ld.global.u8 	%r167, [%rd7+7];
	add.s32 	%r168, %r162, %r167;
	ld.global.u8 	%r169, [%rd7+8];
	add.s32 	%r170, %r164, %r169;
	ld.global.u8 	%r171, [%rd7+9];
	add.s32 	%r235, %r166, %r171;
	ld.global.u8 	%r172, [%rd7+10];
	add.s32 	%r236, %r168, %r172;
	ld.global.u8 	%r173, [%rd7+11];
	add.s32 	%r237, %r170, %r173;
	add.s32 	%r217, %r217, 4;
$L__BB0_12:
	setp.eq.s32 	%p9, %r12, 0;
	@%p9 bra 	$L__BB0_17;
	setp.eq.s32 	%p10, %r12, 1;
	@%p10 bra 	$L__BB0_15;
	add.s32 	%r175, %r217, %r20;
	mul.lo.s32 	%r176, %r175, 3;
	cvt.s64.s32 	%rd8, %r176;
	add.s64 	%rd9, %rd1, %rd8;
	ld.global.u8 	%r177, [%rd9];
	add.s32 	%r178, %r235, %r177;
	ld.global.u8 	%r179, [%rd9+1];
	add.s32 	%r180, %r236, %r179;
	ld.global.u8 	%r181, [%rd9+2];
	add.s32 	%r182, %r237, %r181;
	ld.global.u8 	%r183, [%rd9+3];
	add.s32 	%r235, %r178, %r183;
	ld.global.u8 	%r184, [%rd9+4];
	add.s32 	%r236, %r180, %r184;
	ld.global.u8 	%r185, [%rd9+5];
	add.s32 	%r237, %r182, %r185;
	add.s32 	%r217, %r217, 2;
$L__BB0_15:
	setp.eq.s32 	%p11, %r14, 0;
	@%p11 bra 	$L__BB0_17;
	add.s32 	%r186, %r217, %r20;
	mul.lo.s32 	%r187, %r186, 3;
	cvt.s64.s32 	%rd10, %r187;
	add.s64 	%rd11, %rd1, %rd10;
	ld.global.u8 	%r188, [%rd11];
	add.s32 	%r235, %r235, %r188;
	ld.global.u8 	%r189, [%rd11+1];
	add.s32 	%r236, %r236, %r189;
	ld.global.u8 	%r190, [%rd11+2];
	add.s32 	%r237, %r237, %r190;
$L__BB0_17:
	add.s32 	%r204, %r204, 1;
	setp.lt.s32 	%p12, %r204, %r6;
	@%p12 bra 	$L__BB0_5;
$L__BB0_18:
	ld.param.u64 	%rd15, [_Z8myKernelPhS_iii_param_1];
	sub.s32 	%r191, %r10, %r9;
	sub.s32 	%r192, %r6, %r5;
	mul.lo.s32 	%r193, %r191, %r192;
	div.s32 	%r194, %r235, %r193;
	div.s32 	%r195, %r236, %r193;
	div.s32 	%r196, %r237, %r193;
	mad.lo.s32 	%r197, %r201, %r76, %r203;
	mul.lo.s32 	%r198, %r197, 3;
	cvt.s64.s32 	%rd12, %r198;
	cvta.to.global.u64 	%rd13, %rd15;
	add.s64 	%rd14, %rd13, %rd12;
	st.global.u8 	[%rd14], %r194;
	st.global.u8 	[%rd14+1], %r195;
	st.global.u8 	[%rd14+2], %r196;
	add.s32 	%r203, %r203, %r3;
	setp.lt.s32 	%p13, %r203, %r76;
	add.s32 	%r202, %r202, 1;
	@%p13 bra 	$L__BB0_3;
$L__BB0_19:
	mov.u32 	%r199, %nctaid.y;
	mad.lo.s32 	%r201, %r199, %r83, %r201;
	setp.lt.s32 	%p14, %r201, %r77;
	@%p14 bra 	$L__BB0_1;
$L__BB0_20:
	ret;

}


// ===== COMPILED SASS (sm_100) =====

	.target	sm_100

	.elftype	@"ET_EXEC"


//--------------------- .note.nv.tkinfo           --------------------------
	.section	.note.nv.tkinfo,"",@"SHT_NOTE"
	.sectionflags	@"SHF_NOTE_NV_TKINFO"
	.tkinfo
        /*0018*/ 	.word	0x00000002
        /*0030*/ 	.string	""
        /*0030*/ 	.string	"ptxas"
        /*0030*/ 	.string	"Cuda compilation tools, release 13.0, V13.0.88"
        /*0030*/ 	.string	"Build cuda_13.0.r13.0/compiler.36424714_0"
        /*0030*/ 	.string	"-arch sm_100 -m 64 "



//--------------------- .note.nv.cuinfo           --------------------------
	.section	.note.nv.cuinfo,"",@"SHT_NOTE"
	.sectionflags	@"SHF_NOTE_NV_CUINFO"
        /*0018*/ 	.short	0x0002
        /*001a*/ 	.short	0x0064
        /*001c*/ 	.short	0x0082
	.zero		2


//--------------------- .nv.info                  --------------------------
	.section	.nv.info,"",@"SHT_CUDA_INFO"
	.align	4


	//----- nvinfo : EIATTR_REGCOUNT
	.align		4
        /*0000*/ 	.byte	0x04, 0x2f
        /*0002*/ 	.short	(.L_1 - .L_0)
	.align		4
.L_0:
        /*0004*/ 	.word	index@(_Z8myKernelPhS_iii)
        /*0008*/ 	.word	0x00000020


	//----- nvinfo : EIATTR_FRAME_SIZE
	.align		4
.L_1:
        /*000c*/ 	.byte	0x04, 0x11
        /*000e*/ 	.short	(.L_3 - .L_2)
	.align		4
.L_2:
        /*0010*/ 	.word	index@(_Z8myKernelPhS_iii)
        /*0014*/ 	.word	0x00000000


	//----- nvinfo : EIATTR_MIN_STACK_SIZE
	.align		4
.L_3:
        /*0018*/ 	.byte	0x04, 0x12
        /*001a*/ 	.short	(.L_5 - .L_4)
	.align		4
.L_4:
        /*001c*/ 	.word	index@(_Z8myKernelPhS_iii)
        /*0020*/ 	.word	0x00000000
.L_5:


//--------------------- .nv.compat                --------------------------
	.section	.nv.compat,"",@"SHT_CUDA_COMPAT_INFO"
	.align	4
        /*0000*/ 	.byte	0x02, 0x09, 0x00, 0x00, 0x02, 0x02, 0x01, 0x00, 0x02, 0x05, 0x05, 0x00, 0x03, 0x07, 0x01, 0x01
        /*0010*/ 	.byte	0x02, 0x03, 0x00, 0x00, 0x02, 0x06, 0x01, 0x00, 0x04, 0x0b, 0x08, 0x00, 0x09, 0x00, 0x00, 0x00
        /*0020*/ 	.byte	0x00, 0x00, 0x00, 0x00


//--------------------- .nv.info._Z8myKernelPhS_iii --------------------------
	.section	.nv.info._Z8myKernelPhS_iii,"",@"SHT_CUDA_INFO"
	.sectionflags	@""
	.align	4


	//----- nvinfo : EIATTR_CUDA_API_VERSION
	.align		4
        /*0000*/ 	.byte	0x04, 0x37
        /*0002*/ 	.short	(.L_7 - .L_6)
.L_6:
        /*0004*/ 	.word	0x00000082


	//----- nvinfo : EIATTR_KPARAM_INFO
	.align		4
.L_7:
        /*0008*/ 	.byte	0x04, 0x17
        /*000a*/ 	.short	(.L_9 - .L_8)
.L_8:
        /*000c*/ 	.word	0x00000000
        /*0010*/ 	.short	0x0004
        /*0012*/ 	.short	0x0018
        /*0014*/ 	.byte	0x00, 0xf0, 0x11, 0x00


	//----- nvinfo : EIATTR_KPARAM_INFO
	.align		4
.L_9:
        /*0018*/ 	.byte	0x04, 0x17
        /*001a*/ 	.short	(.L_11 - .L_10)
.L_10:
        /*001c*/ 	.word	0x00000000
        /*0020*/ 	.short	0x0003
        /*0022*/ 	.short	0x0014
        /*0024*/ 	.byte	0x00, 0xf0, 0x11, 0x00


	//----- nvinfo : EIATTR_KPARAM_INFO
	.align		4
.L_11:
        /*0028*/ 	.byte	0x04, 0x17
        /*002a*/ 	.short	(.L_13 - .L_12)
.L_12:
        /*002c*/ 	.word	0x00000000
        /*0030*/ 	.short	0x0002
        /*0032*/ 	.short	0x0010
        /*0034*/ 	.byte	0x00, 0xf0, 0x11, 0x00


	//----- nvinfo : EIATTR_KPARAM_INFO
	.align		4
.L_13:
        /*0038*/ 	.byte	0x04, 0x17
        /*003a*/ 	.short	(.L_15 - .L_14)
.L_14:
        /*003c*/ 	.word	0x00000000
        /*0040*/ 	.short	0x0001
        /*0042*/ 	.short	0x0008
        /*0044*/ 	.byte	0x00, 0xf5, 0x21, 0x00


	//----- nvinfo : EIATTR_KPARAM_INFO
	.align		4
.L_15:
        /*0048*/ 	.byte	0x04, 0x17
        /*004a*/ 	.short	(.L_17 - .L_16)
.L_16:
        /*004c*/ 	.word	0x00000000
        /*0050*/ 	.short	0x0000
        /*0052*/ 	.short	0x0000
        /*0054*/ 	.byte	0x00, 0xf5, 0x21, 0x00


	//----- nvinfo : EIATTR_SPARSE_MMA_MASK
	.align		4
.L_17:
        /*0058*/ 	.byte	0x03, 0x50
        /*005a*/ 	.short	0x0000


	//----- nvinfo : EIATTR_MAXREG_COUNT
	.align		4
        /*005c*/ 	.byte	0x03, 0x1b
        /*005e*/ 	.short	0x00ff


	//----- nvinfo : EIATTR_MERCURY_ISA_VERSION
	.align		4
        /*0060*/ 	.byte	0x03, 0x5f
        /*0062*/ 	.short	0x0101


	//----- nvinfo : EIATTR_VRC_CTA_INIT_COUNT
	.align		4
        /*0064*/ 	.byte	0x02, 0x4a
	.zero		1
	.zero		1


	//----- nvinfo : EIATTR_EXIT_INSTR_OFFSETS
	.align		4
        /*0068*/ 	.byte	0x04, 0x1c
        /*006a*/ 	.short	(.L_19 - .L_18)


	//   ....[0]....
.L_18:
        /*006c*/ 	.word	0x000000d0


	//   ....[1]....
        /*0070*/ 	.word	0x00000f90


	//----- nvinfo : EIATTR_CRS_STACK_SIZE
	.align		4
.L_19:
        /*0074*/ 	.byte	0x04, 0x1e
        /*0076*/ 	.short	(.L_21 - .L_20)
.L_20:
        /*0078*/ 	.word	0x00000000


	//----- nvinfo : EIATTR_CBANK_PARAM_SIZE
	.align		4
.L_21:
        /*007c*/ 	.byte	0x03, 0x19
        /*007e*/ 	.short	0x001c


	//----- nvinfo : EIATTR_PARAM_CBANK
	.align		4
        /*0080*/ 	.byte	0x04, 0x0a
        /*0082*/ 	.short	(.L_23 - .L_22)
	.align		4
.L_22:
        /*0084*/ 	.word	index@(.nv.constant0._Z8myKernelPhS_iii)
        /*0088*/ 	.short	0x0380
        /*008a*/ 	.short	0x001c


	//----- nvinfo : EIATTR_SW_WAR
	.align		4
.L_23:
        /*008c*/ 	.byte	0x04, 0x36
        /*008e*/ 	.short	(.L_25 - .L_24)
.L_24:
        /*0090*/ 	.word	0x00000008
.L_25:


//--------------------- .nv.callgraph             --------------------------
	.section	.nv.callgraph,"",@"SHT_CUDA_CALLGRAPH"
	.align	4
	.sectionentsize	8
	.align		4
        /*0000*/ 	.word	0x00000000
	.align		4
        /*0004*/ 	.word	0xffffffff
	.align		4
        /*0008*/ 	.word	0x00000000
	.align		4
        /*000c*/ 	.word	0xfffffffe
	.align		4
        /*0010*/ 	.word	0x00000000
	.align		4
        /*0014*/ 	.word	0xfffffffd
	.align		4
        /*0018*/ 	.word	0x00000000
	.align		4
        /*001c*/ 	.word	0xfffffffc


//--------------------- .text._Z8myKernelPhS_iii  --------------------------
	.section	.text._Z8myKernelPhS_iii,"ax",@progbits
	.align	128
        .global         _Z8myKernelPhS_iii
        .type           _Z8myKernelPhS_iii,@function
        .size           _Z8myKernelPhS_iii,(.L_x_15 - _Z8myKernelPhS_iii)
        .other          _Z8myKernelPhS_iii,@"STO_CUDA_ENTRY STV_DEFAULT"
_Z8myKernelPhS_iii:
.text._Z8myKernelPhS_iii:
[----:B------:R-:W-:Y:S01]  /*0000*/  LDC R1, c[0x0][0x37c] ;  /* 0x0000df00ff017b82 */ /* 0x000fe20000000800 */
[----:B------:R-:W0:Y:S07]  /*0010*/  S2R R5, SR_TID.Y ;  /* 0x0000000000057919 */ /* 0x000e2e0000002200 */
[----:B------:R-:W1:Y:S01]  /*0020*/  LDC R4, c[0x0][0x360] ;  /* 0x0000d800ff047b82 */ /* 0x000e620000000800 */
[----:B------:R-:W2:Y:S01]  /*0030*/  LDCU UR7, c[0x0][0x394] ;  /* 0x00007280ff0777ac */ /* 0x000ea20008000800 */
[----:B------:R-:W1:Y:S06]  /*0040*/  S2R R3, SR_TID.X ;  /* 0x0000000000037919 */ /* 0x000e6c0000002100 */
[----:B------:R-:W0:Y:S08]  /*0050*/  S2UR UR5, SR_CTAID.Y ;  /* 0x00000000000579c3 */ /* 0x000e300000002600 */
[----:B------:R-:W0:Y:S01]  /*0060*/  LDC R2, c[0x0][0x364] ;  /* 0x0000d900ff027b82 */ /* 0x000e220000000800 */
[----:B------:R-:W3:Y:S07]  /*0070*/  LDCU UR6, c[0x0][0x370] ;  /* 0x00006e00ff0677ac */ /* 0x000eee0008000800 */
[----:B------:R-:W1:Y:S01]  /*0080*/  S2UR UR4, SR_CTAID.X ;  /* 0x00000000000479c3 */ /* 0x000e620000002500 */
[----:B0-----:R-:W-:-:S05]  /*0090*/  IMAD R5, R2, UR5, R5 ;  /* 0x0000000502057c24 */ /* 0x001fca000f8e0205 */
[----:B--2---:R-:W-:Y:S01]  /*00a0*/  ISETP.GE.AND P0, PT, R5, UR7, PT ;  /* 0x0000000705007c0c */ /* 0x004fe2000bf06270 */
[C---:B-1----:R-:W-:Y:S02]  /*00b0*/  IMAD R3, R4.reuse, UR4, R3 ;  /* 0x0000000404037c24 */ /* 0x042fe4000f8e0203 */
[----:B---3--:R-:W-:-:S10]  /*00c0*/  IMAD R4, R4, UR6, RZ ;  /* 0x0000000604047c24 */ /* 0x008fd4000f8e02ff */
[----:B------:R-:W-:Y:S05]  /*00d0*/  @P0 EXIT ;  /* 0x000000000000094d */ /* 0x000fea0003800000 */
[----:B------:R-:W0:Y:S02]  /*00e0*/  LDCU.64 UR4, c[0x0][0x358] ;  /* 0x00006b00ff0477ac */ /* 0x000e240008000a00 */
.L_x_13:
[----:B-1----:R-:W1:Y:S01]  /*00f0*/  LDCU UR6, c[0x0][0x390] ;  /* 0x00007200ff0677ac */ /* 0x002e620008000800 */
[----:B------:R-:W-:Y:S01]  /*0100*/  BSSY.RECONVERGENT B2, `(.L_x_0) ;  /* 0x00000e3000027945 */ /* 0x000fe20003800200 */
[----:B-1----:R-:W-:-:S13]  /*0110*/  ISETP.GE.AND P0, PT, R3, UR6, PT ;  /* 0x0000000603007c0c */ /* 0x002fda000bf06270 */
[----:B------:R-:W-:Y:S05]  /*0120*/  @P0 BRA `(.L_x_1) ;  /* 0x0000000c00800947 */ /* 0x000fea0003800000 */
[----:B------:R-:W1:Y:S01]  /*0130*/  LDC R0, c[0x0][0x394] ;  /* 0x0000e500ff007b82 */ /* 0x000e620000000800 */
[----:B------:R-:W2:Y:S01]  /*0140*/  LDCU UR6, c[0x0][0x398] ;  /* 0x00007300ff0677ac */ /* 0x000ea20008000800 */
[----:B------:R-:W-:Y:S02]  /*0150*/  IMAD.MOV.U32 R7, RZ, RZ, RZ ;  /* 0x000000ffff077224 */ /* 0x000fe400078e00ff */
[----:B------:R-:W-:Y:S01]  /*0160*/  IMAD.MOV.U32 R6, RZ, RZ, R3 ;  /* 0x000000ffff067224 */ /* 0x000fe200078e0003 */
[C---:B--2---:R-:W-:Y:S02]  /*0170*/  VIADDMNMX R8, R5.reuse, -UR6, RZ, !PT ;  /* 0x8000000605087c46 */ /* 0x044fe4000f8001ff */
[----:B-1----:R-:W-:-:S07]  /*0180*/  VIADDMNMX R9, R5, UR6, R0, PT ;  /* 0x0000000605097c46 */ /* 0x002fce000b800100 */
.L_x_12:
[----:B-1----:R-:W1:Y:S01]  /*0190*/  LDC R12, c[0x0][0x398] ;  /* 0x0000e600ff0c7b82 */ /* 0x002e620000000800 */
[----:B------:R-:W-:Y:S01]  /*01a0*/  ISETP.GT.AND P0, PT, R9, R8, PT ;  /* 0x000000080900720c */ /* 0x000fe20003f04270 */
[----:B------:R-:W-:Y:S01]  /*01b0*/  BSSY.RECONVERGENT B1, `(.L_x_2) ;  /* 0x0000095000017945 */ /* 0x000fe20003800200 */
[----:B------:R-:W-:Y:S02]  /*01c0*/  IMAD.MOV.U32 R0, RZ, RZ, RZ ;  /* 0x000000ffff007224 */ /* 0x000fe400078e00ff */
[----:B------:R-:W-:Y:S02]  /*01d0*/  IMAD.MOV.U32 R20, RZ, RZ, RZ ;  /* 0x000000ffff147224 */ /* 0x000fe400078e00ff */
[----:B------:R-:W-:Y:S01]  /*01e0*/  IMAD.MOV.U32 R19, RZ, RZ, RZ ;  /* 0x000000ffff137224 */ /* 0x000fe200078e00ff */
[----:B------:R-:W2:Y:S01]  /*01f0*/  LDC R13, c[0x0][0x390] ;  /* 0x0000e400ff0d7b82 */ /* 0x000ea20000000800 */
[CC--:B-1----:R-:W-:Y:S02]  /*0200*/  VIADDMNMX R10, R6.reuse, -R12.reuse, RZ, !PT ;  /* 0x8000000c060a7246 */ /* 0x0c2fe400078001ff */
[----:B--2---:R-:W-:-:S03]  /*0210*/  VIADDMNMX R11, R6, R12, R13, PT ;  /* 0x0000000c060b7246 */ /* 0x004fc6000380010d */
[----:B------:R-:W-:Y:S05]  /*0220*/  @!P0 BRA `(.L_x_3) ;  /* 0x0000000800348947 */ /* 0x000fea0003800000 */
[C-C-:B------:R-:W-:Y:S02]  /*0230*/  IMAD.IADD R0, R3.reuse, 0x1, R12.reuse ;  /* 0x0000000103007824 */ /* 0x140fe400078e020c */
[----:B------:R-:W-:Y:S02]  /*0240*/  IMAD.IADD R12, R3, 0x1, -R12 ;  /* 0x00000001030c7824 */ /* 0x000fe400078e0a0c */
[CC--:B------:R-:W-:Y:S02]  /*0250*/  IMAD R0, R4.reuse, R7.reuse, R0 ;  /* 0x0000000704007224 */ /* 0x0c0fe400078e0200 */
[----:B------:R-:W-:Y:S02]  /*0260*/  IMAD R12, R4, R7, R12 ;  /* 0x00000007040c7224 */ /* 0x000fe400078e020c */
[----:B------:R-:W-:Y:S01]  /*0270*/  IMAD.MOV.U32 R19, RZ, RZ, RZ ;  /* 0x000000ffff137224 */ /* 0x000fe200078e00ff */
[----:B------:R-:W-:Y:S01]  /*0280*/  VIMNMX R0, PT, PT, R0, R13, PT ;  /* 0x0000000d00007248 */ /* 0x000fe20003fe0100 */
[----:B------:R-:W-:Y:S01]  /*0290*/  IMAD.MOV.U32 R17, RZ, RZ, R8 ;  /* 0x000000ffff117224 */ /* 0x000fe200078e0008 */
[----:B------:R-:W-:Y:S01]  /*02a0*/  VIMNMX R13, PT, PT, RZ, R12, !PT ;  /* 0x0000000cff0d7248 */ /* 0x000fe20007fe0100 */
[----:B------:R-:W-:-:S04]  /*02b0*/  IMAD.MOV.U32 R20, RZ, RZ, RZ ;  /* 0x000000ffff147224 */ /* 0x000fc800078e00ff */
[----:B------:R-:W-:Y:S02]  /*02c0*/  IMAD.IADD R16, R0, 0x1, -R13 ;  /* 0x0000000100107824 */ /* 0x000fe400078e0a0d */
[----:B------:R-:W-:Y:S02]  /*02d0*/  IMAD.IADD R12, R13, 0x1, -R0 ;  /* 0x000000010d0c7824 */ /* 0x000fe400078e0a00 */
[----:B------:R-:W-:Y:S01]  /*02e0*/  IMAD.MOV.U32 R0, RZ, RZ, RZ ;  /* 0x000000ffff007224 */ /* 0x000fe200078e00ff */
[----:B------:R-:W-:Y:S02]  /*02f0*/  LOP3.LUT R18, R16, 0xfffffff8, RZ, 0xc0, !PT ;  /* 0xfffffff810127812 */ /* 0x000fe400078ec0ff */
[----:B------:R-:W-:Y:S02]  /*0300*/  ISETP.GT.U32.AND P0, PT, R12, -0x8, PT ;  /* 0xfffffff80c00780c */ /* 0x000fe40003f04070 */
[C---:B------:R-:W-:Y:S01]  /*0310*/  LOP3.LUT R21, R16.reuse, 0x7, RZ, 0xc0, !PT ;  /* 0x0000000710157812 */ /* 0x040fe200078ec0ff */
[----:B------:R-:W-:Y:S01]  /*0320*/  IMAD.MOV R18, RZ, RZ, -R18 ;  /* 0x000000ffff127224 */ /* 0x000fe200078e0a12 */
[----:B------:R-:W-:-:S09]  /*0330*/  LOP3.LUT R22, R16, 0x3, RZ, 0xc0, !PT ;  /* 0x0000000310167812 */ /* 0x000fd200078ec0ff */
.L_x_11:
[----:B------:R-:W-:Y:S01]  /*0340*/  ISETP.GT.AND P1, PT, R11, R10, PT ;  /* 0x0000000a0b00720c */ /* 0x000fe20003f24270 */
[----:B------:R-:W-:-:S12]  /*0350*/  BSSY.RECONVERGENT B0, `(.L_x_4) ;  /* 0x0000077000007945 */ /* 0x000fd80003800200 */
[----:B------:R-:W-:Y:S05]  /*0360*/  @!P1 BRA `(.L_x_5) ;  /* 0x0000000400d49947 */ /* 0x000fea0003800000 */
[----:B------:R-:W-:Y:S01]  /*0370*/  BSSY.RECONVERGENT B3, `(.L_x_6) ;  /* 0x0000035000037945 */ /* 0x000fe20003800200 */
[----:B------:R-:W-:Y:S01]  /*0380*/  ISETP.NE.AND P2, PT, R21, RZ, PT ;  /* 0x000000ff1500720c */ /* 0x000fe20003f45270 */
[----:B------:R-:W-:Y:S02]  /*0390*/  IMAD.MOV.U32 R24, RZ, RZ, R10 ;  /* 0x000000ffff187224 */ /* 0x000fe400078e000a */
[----:B------:R-:W-:Y:S10]  /*03a0*/  @P0 BRA `(.L_x_7) ;  /* 0x0000000000c40947 */ /* 0x000ff40003800000 */
[----:B------:R-:W1:Y:S01]  /*03b0*/  LDCU UR6, c[0x0][0x390] ;  /* 0x00007200ff0677ac */ /* 0x000e620008000800 */
[----:B------:R-:W-:Y:S02]  /*03c0*/  IMAD.MOV.U32 R15, RZ, RZ, R18 ;  /* 0x000000ffff0f7224 */ /* 0x000fe400078e0012 */
[--C-:B------:R-:W-:Y:S02]  /*03d0*/  IMAD.MOV.U32 R24, RZ, RZ, R10.reuse ;  /* 0x000000ffff187224 */ /* 0x100fe400078e000a */
[----:B-1----:R-:W-:-:S04]  /*03e0*/  IMAD R14, R17, UR6, R10 ;  /* 0x00000006110e7c24 */ /* 0x002fc8000f8e020a */
[----:B------:R-:W-:-:S07]  /*03f0*/  IMAD R14, R14, 0x3, RZ ;  /* 0x000000030e0e7824 */ /* 0x000fce00078e02ff */
.L_x_8:
[----:B------:R-:W1:Y:S02]  /*0400*/  LDCU.64 UR6, c[0x0][0x380] ;  /* 0x00007000ff0677ac */ /* 0x000e640008000a00 */
[----:B-1----:R-:W-:-:S04]  /*0410*/  IADD3 R12, P1, PT, R14, UR6, RZ ;  /* 0x000000060e0c7c10 */ /* 0x002fc8000ff3e0ff */
[----:B------:R-:W-:-:S05]  /*0420*/  LEA.HI.X.SX32 R13, R14, UR7, 0x1, P1 ;  /* 0x000000070e0d7c11 */ /* 0x000fca00088f0eff */
[----:B0-----:R-:W2:Y:S04]  /*0430*/  LDG.E.U8 R23, desc[UR4][R12.64] ;  /* 0x000000040c177981 */ /* 0x001ea8000c1e1100 */
[----:B------:R-:W2:Y:S04]  /*0440*/  LDG.E.U8 R26, desc[UR4][R12.64+0x3] ;  /* 0x000003040c1a7981 */ /* 0x000ea8000c1e1100 */
[----:B------:R-:W3:Y:S04]  /*0450*/  LDG.E.U8 R25, desc[UR4][R12.64+0x1] ;  /* 0x000001040c197981 */ /* 0x000ee8000c1e1100 */
[----:B------:R-:W3:Y:S01]  /*0460*/  LDG.E.U8 R27, desc[UR4][R12.64+0x4] ;  /* 0x000004040c1b7981 */ /* 0x000ee2000c1e1100 */
[----:B--2---:R-:W-:-:S03]  /*0470*/  IADD3 R0, PT, PT, R26, R0, R23 ;  /* 0x000000001a007210 */ /* 0x004fc60007ffe017 */
[----:B------:R-:W2:Y:S04]  /*0480*/  LDG.E.U8 R26, desc[UR4][R12.64+0x2] ;  /* 0x000002040c1a7981 */ /* 0x000ea8000c1e1100 */
[----:B------:R-:W2:Y:S01]  /*0490*/  LDG.E.U8 R23, desc[UR4][R12.64+0x5] ;  /* 0x000005040c177981 */ /* 0x000ea2000c1e1100 */
[----:B---3--:R-:W-:-:S03]  /*04a0*/  IADD3 R20, PT, PT, R27, R20, R25 ;  /* 0x000000141b147210 */ /* 0x008fc60007ffe019 */
[----:B------:R-:W3:Y:S04]  /*04b0*/  LDG.E.U8 R25, desc[UR4][R12.64+0x6] ;  /* 0x000006040c197981 */ /* 0x000ee8000c1e1100 */
[----:B------:R-:W3:Y:S01]  /*04c0*/  LDG.E.U8 R27, desc[UR4][R12.64+0x9] ;  /* 0x000009040c1b7981 */ /* 0x000ee2000c1e1100 */
[----:B--2---:R-:W-:-:S03]  /*04d0*/  IADD3 R19, PT, PT, R23, R19, R26 ;  /* 0x0000001317137210 */ /* 0x004fc60007ffe01a */
[----:B------:R-:W2:Y:S04]  /*04e0*/  LDG.E.U8 R23, desc[UR4][R12.64+0x7] ;  /* 0x000007040c177981 */ /* 0x000ea8000c1e1100 */
[----:B------:R-:W4:Y:S01]  /*04f0*/  LDG.E.U8 R26, desc[UR4][R12.64+0x8] ;  /* 0x000008040c1a7981 */ /* 0x000f22000c1e1100 */
[----:B---3--:R-:W-:-:S03]  /*0500*/  IADD3 R0, PT, PT, R27, R0, R25 ;  /* 0x000000001b007210 */ /* 0x008fc60007ffe019 */
[----:B------:R-:W2:Y:S04]  /*0510*/  LDG.E.U8 R25, desc[UR4][R12.64+0xa] ;  /* 0x00000a040c197981 */ /* 0x000ea8000c1e1100 */
[----:B------:R-:W4:Y:S01]  /*0520*/  LDG.E.U8 R27, desc[UR4][R12.64+0xb] ;  /* 0x00000b040c1b7981 */ /* 0x000f22000c1e1100 */
[----:B--2---:R-:W-:-:S03]  /*0530*/  IADD3 R20, PT, PT, R25, R20, R23 ;  /* 0x0000001419147210 */ /* 0x004fc60007ffe017 */
[----:B------:R-:W2:Y:S01]  /*0540*/  LDG.E.U8 R23, desc[UR4][R12.64+0xc] ;  /* 0x00000c040c177981 */ /* 0x000ea2000c1e1100 */
[----:B----4-:R-:W-:-:S03]  /*0550*/  IADD3 R19, PT, PT, R27, R19, R26 ;  /* 0x000000131b137210 */ /* 0x010fc60007ffe01a */
        /* <DEDUP_REMOVED lines=9> */
[----:B------:R-:W-:-:S05]  /*05f0*/  VIADD R15, R15, 0x8 ;  /* 0x000000080f0f7836 */ /* 0x000fca0000000000 */
[----:B------:R-:W-:Y:S02]  /*0600*/  ISETP.NE.AND P1, PT, R15, RZ, PT ;  /* 0x000000ff0f00720c */ /* 0x000fe40003f25270 */
[----:B--2---:R-:W-:Y:S02]  /*0610*/  IADD3 R19, PT, PT, R23, R19, R26 ;  /* 0x0000001317137210 */ /* 0x004fe40007ffe01a */
[----:B------:R-:W2:Y:S04]  /*0620*/  LDG.E.U8 R23, desc[UR4][R12.64+0x13] ;  /* 0x000013040c177981 */ /* 0x000ea8000c1e1100 */
[----:B------:R-:W4:Y:S01]  /*0630*/  LDG.E.U8 R26, desc[UR4][R12.64+0x14] ;  /* 0x000014040c1a7981 */ /* 0x000f22000c1e1100 */
[----:B---3--:R-:W-:-:S03]  /*0640*/  IADD3 R0, PT, PT, R27, R0, R25 ;  /* 0x000000001b007210 */ /* 0x008fc60007ffe019 */
[----:B------:R-:W2:Y:S04]  /*0650*/  LDG.E.U8 R25, desc[UR4][R12.64+0x16] ;  /* 0x000016040c197981 */ /* 0x000ea8000c1e1100 */
[----:B------:R-:W4:Y:S01]  /*0660*/  LDG.E.U8 R27, desc[UR4][R12.64+0x17] ;  /* 0x000017040c1b7981 */ /* 0x000f22000c1e1100 */
[----:B------:R-:W-:Y:S02]  /*0670*/  VIADD R24, R24, 0x8 ;  /* 0x0000000818187836 */ /* 0x000fe40000000000 */
[----:B------:R-:W-:Y:S01]  /*0680*/  VIADD R14, R14, 0x18 ;  /* 0x000000180e0e7836 */ /* 0x000fe20000000000 */
[----:B--2---:R-:W-:Y:S02]  /*0690*/  IADD3 R20, PT, PT, R25, R20, R23 ;  /* 0x0000001419147210 */ /* 0x004fe40007ffe017 */
[----:B----4-:R-:W-:Y:S01]  /*06a0*/  IADD3 R19, PT, PT, R27, R19, R26 ;  /* 0x000000131b137210 */ /* 0x010fe20007ffe01a */
[----:B------:R-:W-:Y:S06]  /*06b0*/  @P1 BRA `(.L_x_8) ;  /* 0xfffffffc00501947 */ /* 0x000fec000383ffff */
.L_x_7:
[----:B0-----:R-:W-:Y:S05]  /*06c0*/  BSYNC.RECONVERGENT B3 ;  /* 0x0000000000037941 */ /* 0x001fea0003800200 */
.L_x_6:
[----:B------:R-:W-:Y:S05]  /*06d0*/  @!P2 BRA `(.L_x_5) ;  /* 0x0000000000f8a947 */ /* 0x000fea0003800000 */
[----:B------:R-:W-:Y:S01]  /*06e0*/  VIADD R12, R21, 0xffffffff ;  /* 0xffffffff150c7836 */ /* 0x000fe20000000000 */
[----:B------:R-:W-:Y:S01]  /*06f0*/  BSSY.RECONVERGENT B3, `(.L_x_9) ;  /* 0x000001d000037945 */ /* 0x000fe20003800200 */
[----:B------:R-:W-:-:S03]  /*0700*/  ISETP.NE.AND P2, PT, R22, RZ, PT ;  /* 0x000000ff1600720c */ /* 0x000fc60003f45270 */
[----:B------:R-:W-:-:S13]  /*0710*/  ISETP.GE.U32.AND P1, PT, R12, 0x3, PT ;  /* 0x000000030c00780c */ /* 0x000fda0003f26070 */
[----:B------:R-:W-:Y:S05]  /*0720*/  @!P1 BRA `(.L_x_10) ;  /* 0x0000000000649947 */ /* 0x000fea0003800000 */
[----:B------:R-:W0:Y:S01]  /*0730*/  LDCU UR6, c[0x0][0x390] ;  /* 0x00007200ff0677ac */ /* 0x000e220008000800 */
[----:B------:R-:W1:Y:S01]  /*0740*/  LDCU.64 UR8, c[0x0][0x380] ;  /* 0x00007000ff0877ac */ /* 0x000e620008000a00 */
[----:B0-----:R-:W-:-:S04]  /*0750*/  IMAD R12, R17, UR6, R24 ;  /* 0x00000006110c7c24 */ /* 0x001fc8000f8e0218 */
[----:B------:R-:W-:-:S05]  /*0760*/  IMAD R13, R12, 0x3, RZ ;  /* 0x000000030c0d7824 */ /* 0x000fca00078e02ff */
[----:B-1----:R-:W-:-:S04]  /*0770*/  IADD3 R12, P1, PT, R13, UR8, RZ ;  /* 0x000000080d0c7c10 */ /* 0x002fc8000ff3e0ff */
[----:B------:R-:W-:-:S05]  /*0780*/  LEA.HI.X.SX32 R13, R13, UR9, 0x1, P1 ;  /* 0x000000090d0d7c11 */ /* 0x000fca00088f0eff */
[----:B------:R-:W2:Y:S04]  /*0790*/  LDG.E.U8 R15, desc[UR4][R12.64] ;  /* 0x000000040c0f7981 */ /* 0x000ea8000c1e1100 */
[----:B------:R-:W2:Y:S04]  /*07a0*/  LDG.E.U8 R14, desc[UR4][R12.64+0x3] ;  /* 0x000003040c0e7981 */ /* 0x000ea8000c1e1100 */
[----:B------:R-:W3:Y:S04]  /*07b0*/  LDG.E.U8 R25, desc[UR4][R12.64+0x5] ;  /* 0x000005040c197981 */ /* 0x000ee8000c1e1100 */
[----:B------:R-:W4:Y:S04]  /*07c0*/  LDG.E.U8 R23, desc[UR4][R12.64+0x1] ;  /* 0x000001040c177981 */ /* 0x000f28000c1e1100 */
[----:B------:R-:W5:Y:S04]  /*07d0*/  LDG.E.U8 R26, desc[UR4][R12.64+0xa] ;  /* 0x00000a040c1a7981 */ /* 0x000f68000c1e1100 */
[----:B------:R-:W5:Y:S01]  /*07e0*/  LDG.E.U8 R27, desc[UR4][R12.64+0xb] ;  /* 0x00000b040c1b7981 */ /* 0x000f62000c1e1100 */
[----:B--2---:R-:W-:-:S03]  /*07f0*/  IADD3 R0, PT, PT, R14, R0, R15 ;  /* 0x000000000e007210 */ /* 0x004fc60007ffe00f */
[----:B------:R-:W3:Y:S04]  /*0800*/  LDG.E.U8 R14, desc[UR4][R12.64+0x2] ;  /* 0x000002040c0e7981 */ /* 0x000ee8000c1e1100 */
[----:B------:R-:W4:Y:S01]  /*0810*/  LDG.E.U8 R15, desc[UR4][R12.64+0x4] ;  /* 0x000004040c0f7981 */ /* 0x000f22000c1e1100 */
[----:B---3--:R-:W-:-:S03]  /*0820*/  IADD3 R14, PT, PT, R25, R19, R14 ;  /* 0x00000013190e7210 */ /* 0x008fc60007ffe00e */
[----:B------:R-:W5:Y:S01]  /*0830*/  LDG.E.U8 R19, desc[UR4][R12.64+0x7] ;  /* 0x000007040c137981 */ /* 0x000f62000c1e1100 */
[----:B----4-:R-:W-:-:S03]  /*0840*/  IADD3 R20, PT, PT, R15, R20, R23 ;  /* 0x000000140f147210 */ /* 0x010fc60007ffe017 */
[----:B------:R-:W2:Y:S04]  /*0850*/  LDG.E.U8 R15, desc[UR4][R12.64+0x6] ;  /* 0x000006040c0f7981 */ /* 0x000ea8000c1e1100 */
[----:B------:R-:W2:Y:S04]  /*0860*/  LDG.E.U8 R25, desc[UR4][R12.64+0x9] ;  /* 0x000009040c197981 */ /* 0x000ea8000c1e1100 */
[----:B------:R-:W3:Y:S01]  /*0870*/  LDG.E.U8 R23, desc[UR4][R12.64+0x8] ;  /* 0x000008040c177981 */ /* 0x000ee2000c1e1100 */
[----:B------:R-:W-:Y:S01]  /*0880*/  VIADD R24, R24, 0x4 ;  /* 0x0000000418187836 */ /* 0x000fe20000000000 */
[----:B-----5:R-:W-:-:S02]  /*0890*/  IADD3 R20, PT, PT, R26, R20, R19 ;  /* 0x000000141a147210 */ /* 0x020fc40007ffe013 */
[----:B--2---:R-:W-:Y:S02]  /*08a0*/  IADD3 R0, PT, PT, R25, R0, R15 ;  /* 0x0000000019007210 */ /* 0x004fe40007ffe00f */
[----:B---3--:R-:W-:-:S07]  /*08b0*/  IADD3 R19, PT, PT, R27, R14, R23 ;  /* 0x0000000e1b137210 */ /* 0x008fce0007ffe017 */
.L_x_10:
[----:B------:R-:W-:Y:S05]  /*08c0*/  BSYNC.RECONVERGENT B3 ;  /* 0x0000000000037941 */ /* 0x000fea0003800200 */
.L_x_9:
[----:B------:R-:W-:Y:S05]  /*08d0*/  @!P2 BRA `(.L_x_5) ;  /* 0x000000000078a947 */ /* 0x000fea0003800000 */
[----:B------:R-:W-:-:S13]  /*08e0*/  ISETP.NE.AND P1, PT, R22, 0x1, PT ;  /* 0x000000011600780c */ /* 0x000fda0003f25270 */
[----:B------:R-:W0:Y:S08]  /*08f0*/  @P1 LDC R14, c[0x0][0x390] ;  /* 0x0000e400ff0e1b82 */ /* 0x000e300000000800 */
[----:B------:R-:W1:Y:S01]  /*0900*/  @P1 LDC.64 R12, c[0x0][0x380] ;  /* 0x0000e000ff0c1b82 */ /* 0x000e620000000a00 */
[----:B0-----:R-:W-:-:S04]  /*0910*/  @P1 IMAD R14, R17, R14, R24 ;  /* 0x0000000e110e1224 */ /* 0x001fc800078e0218 */
[----:B------:R-:W-:-:S05]  /*0920*/  @P1 IMAD R14, R14, 0x3, RZ ;  /* 0x000000030e0e1824 */ /* 0x000fca00078e02ff */
[----:B-1----:R-:W-:-:S04]  /*0930*/  @P1 IADD3 R12, P2, PT, R14, R12, RZ ;  /* 0x0000000c0e0c1210 */ /* 0x002fc80007f5e0ff */
[----:B------:R-:W-:-:S05]  /*0940*/  @P1 LEA.HI.X.SX32 R13, R14, R13, 0x1, P2 ;  /* 0x0000000d0e0d1211 */ /* 0x000fca00010f0eff */
[----:B------:R-:W2:Y:S04]  /*0950*/  @P1 LDG.E.U8 R25, desc[UR4][R12.64] ;  /* 0x000000040c191981 */ /* 0x000ea8000c1e1100 */
[----:B------:R-:W2:Y:S01]  /*0960*/  @P1 LDG.E.U8 R23, desc[UR4][R12.64+0x3] ;  /* 0x000003040c171981 */ /* 0x000ea2000c1e1100 */
[----:B------:R-:W-:Y:S01]  /*0970*/  LOP3.LUT P2, RZ, R16, 0x1, RZ, 0xc0, !PT ;  /* 0x0000000110ff7812 */ /* 0x000fe2000784c0ff */
[----:B------:R-:W-:Y:S02]  /*0980*/  @P1 VIADD R24, R24, 0x2 ;  /* 0x0000000218181836 */ /* 0x000fe40000000000 */
[----:B------:R-:W3:Y:S04]  /*0990*/  @P1 LDG.E.U8 R27, desc[UR4][R12.64+0x1] ;  /* 0x000001040c1b1981 */ /* 0x000ee8000c1e1100 */
[----:B------:R-:W3:Y:S04]  /*09a0*/  @P1 LDG.E.U8 R28, desc[UR4][R12.64+0x4] ;  /* 0x000004040c1c1981 */ /* 0x000ee8000c1e1100 */
[----:B------:R-:W4:Y:S02]  /*09b0*/  @P1 LDG.E.U8 R29, desc[UR4][R12.64+0x5] ;  /* 0x000005040c1d1981 */ /* 0x000f24000c1e1100 */
[----:B------:R-:W0:Y:S08]  /*09c0*/  @P2 LDC R26, c[0x0][0x390] ;  /* 0x0000e400ff1a2b82 */ /* 0x000e300000000800 */
[----:B------:R-:W1:Y:S01]  /*09d0*/  @P2 LDC.64 R14, c[0x0][0x380] ;  /* 0x0000e000ff0e2b82 */ /* 0x000e620000000a00 */
[----:B0-----:R-:W-:-:S02]  /*09e0*/  @P2 IMAD R24, R17, R26, R24 ;  /* 0x0000001a11182224 */ /* 0x001fc400078e0218 */
[----:B------:R-:W4:Y:S02]  /*09f0*/  @P1 LDG.E.U8 R26, desc[UR4][R12.64+0x2] ;  /* 0x000002040c1a1981 */ /* 0x000f24000c1e1100 */
[----:B------:R-:W-:-:S05]  /*0a00*/  @P2 IMAD R24, R24, 0x3, RZ ;  /* 0x0000000318182824 */ /* 0x000fca00078e02ff */
[----:B-1----:R-:W-:-:S04]  /*0a10*/  @P2 IADD3 R14, P3, PT, R24, R14, RZ ;  /* 0x0000000e180e2210 */ /* 0x002fc80007f7e0ff */
[----:B------:R-:W-:-:S05]  /*0a20*/  @P2 LEA.HI.X.SX32 R15, R24, R15, 0x1, P3 ;  /* 0x0000000f180f2211 */ /* 0x000fca00018f0eff */
[----:B------:R-:W5:Y:S01]  /*0a30*/  @P2 LDG.E.U8 R24, desc[UR4][R14.64+0x2] ;  /* 0x000002040e182981 */ /* 0x000f62000c1e1100 */
[----:B--2---:R-:W-:-:S03]  /*0a40*/  @P1 IADD3 R0, PT, PT, R23, R0, R25 ;  /* 0x0000000017001210 */ /* 0x004fc60007ffe019 */
[----:B------:R-:W2:Y:S04]  /*0a50*/  @P2 LDG.E.U8 R23, desc[UR4][R14.64] ;  /* 0x000000040e172981 */ /* 0x000ea8000c1e1100 */
[----:B------:R-:W2:Y:S01]  /*0a60*/  @P2 LDG.E.U8 R25, desc[UR4][R14.64+0x1] ;  /* 0x000001040e192981 */ /* 0x000ea2000c1e1100 */
[----:B---3--:R-:W-:Y:S02]  /*0a70*/  @P1 IADD3 R20, PT, PT, R28, R20, R27 ;  /* 0x000000141c141210 */ /* 0x008fe40007ffe01b */
[----:B----4-:R-:W-:-:S05]  /*0a80*/  @P1 IADD3 R19, PT, PT, R29, R19, R26 ;  /* 0x000000131d131210 */ /* 0x010fca0007ffe01a */
[----:B-----5:R-:W-:Y:S02]  /*0a90*/  @P2 IMAD.IADD R19, R19, 0x1, R24 ;  /* 0x0000000113132824 */ /* 0x020fe400078e0218 */
[----:B--2---:R-:W-:Y:S02]  /*0aa0*/  @P2 IMAD.IADD R0, R0, 0x1, R23 ;  /* 0x0000000100002824 */ /* 0x004fe400078e0217 */
[----:B------:R-:W-:-:S07]  /*0ab0*/  @P2 IMAD.IADD R20, R20, 0x1, R25 ;  /* 0x0000000114142824 */ /* 0x000fce00078e0219 */
.L_x_5:
[----:B0-----:R-:W-:Y:S05]  /*0ac0*/  BSYNC.RECONVERGENT B0 ;  /* 0x0000000000007941 */ /* 0x001fea0003800200 */
.L_x_4:
[----:B------:R-:W-:-:S05]  /*0ad0*/  VIADD R17, R17, 0x1 ;  /* 0x0000000111117836 */ /* 0x000fca0000000000 */
[----:B------:R-:W-:-:S13]  /*0ae0*/  ISETP.GE.AND P1, PT, R17, R9, PT ;  /* 0x000000091100720c */ /* 0x000fda0003f26270 */
[----:B------:R-:W-:Y:S05]  /*0af0*/  @!P1 BRA `(.L_x_11) ;  /* 0xfffffff800109947 */ /* 0x000fea000383ffff */
.L_x_3:
[----:B0-----:R-:W-:Y:S05]  /*0b00*/  BSYNC.RECONVERGENT B1 ;  /* 0x0000000000017941 */ /* 0x001fea0003800200 */
.L_x_2:
[----:B------:R-:W-:Y:S01]  /*0b10*/  IMAD.IADD R11, R11, 0x1, -R10 ;  /* 0x000000010b0b7824 */ /* 0x000fe200078e0a0a */
[----:B------:R-:W-:Y:S01]  /*0b20*/  IABS R16, R0 ;  /* 0x0000000000107213 */ /* 0x000fe20000000000 */
[----:B------:R-:W-:Y:S01]  /*0b30*/  IMAD.IADD R10, R9, 0x1, -R8 ;  /* 0x00000001090a7824 */ /* 0x000fe200078e0a08 */
[----:B------:R-:W-:Y:S01]  /*0b40*/  IABS R18, R20 ;  /* 0x0000001400127213 */ /* 0x000fe20000000000 */
[----:B------:R-:W0:Y:S01]  /*0b50*/  LDCU UR8, c[0x0][0x390] ;  /* 0x00007200ff0877ac */ /* 0x000e220008000800 */
[----:B------:R-:W-:Y:S01]  /*0b60*/  IABS R22, R19 ;  /* 0x0000001300167213 */ /* 0x000fe20000000000 */
[----:B------:R-:W-:Y:S01]  /*0b70*/  IMAD R11, R11, R10, RZ ;  /* 0x0000000a0b0b7224 */ /* 0x000fe200078e02ff */
[----:B------:R-:W1:Y:S01]  /*0b80*/  LDCU.64 UR6, c[0x0][0x388] ;  /* 0x00007100ff0677ac */ /* 0x000e620008000a00 */
[----:B------:R-:W-:-:S03]  /*0b90*/  VIADD R7, R7, 0x1 ;  /* 0x0000000107077836 */ /* 0x000fc60000000000 */
[-C--:B------:R-:W-:Y:S02]  /*0ba0*/  IABS R14, R11.reuse ;  /* 0x0000000b000e7213 */ /* 0x080fe40000000000 */
[-C--:B------:R-:W-:Y:S02]  /*0bb0*/  IABS R17, R11.reuse ;  /* 0x0000000b00117213 */ /* 0x080fe40000000000 */
[----:B------:R-:W2:Y:S01]  /*0bc0*/  I2F.RP R10, R14 ;  /* 0x0000000e000a7306 */ /* 0x000ea20000209400 */
[-C--:B------:R-:W-:Y:S02]  /*0bd0*/  LOP3.LUT R0, R0, R11.reuse, RZ, 0x3c, !PT ;  /* 0x0000000b00007212 */ /* 0x080fe400078e3cff */
[----:B------:R-:W-:Y:S01]  /*0be0*/  IMAD.MOV R21, RZ, RZ, -R17 ;  /* 0x000000ffff157224 */ /* 0x000fe200078e0a11 */
[-C--:B------:R-:W-:Y:S02]  /*0bf0*/  LOP3.LUT R20, R20, R11.reuse, RZ, 0x3c, !PT ;  /* 0x0000000b14147212 */ /* 0x080fe400078e3cff */
[----:B------:R-:W-:-:S02]  /*0c00*/  LOP3.LUT R19, R19, R11, RZ, 0x3c, !PT ;  /* 0x0000000b13137212 */ /* 0x000fc400078e3cff */
[----:B------:R-:W-:Y:S01]  /*0c10*/  ISETP.GE.AND P4, PT, R0, RZ, PT ;  /* 0x000000ff0000720c */ /* 0x000fe20003f86270 */
[--C-:B0-----:R-:W-:Y:S02]  /*0c20*/  IMAD R0, R5, UR8, R6.reuse ;  /* 0x0000000805007c24 */ /* 0x101fe4000f8e0206 */
[----:B------:R-:W-:Y:S01]  /*0c30*/  IMAD.IADD R6, R4, 0x1, R6 ;  /* 0x0000000104067824 */ /* 0x000fe200078e0206 */
[----:B--2---:R-:W0:Y:S02]  /*0c40*/  MUFU.RCP R10, R10 ;  /* 0x0000000a000a7308 */ /* 0x004e240000001000 */
[----:B0-----:R-:W-:-:S06]  /*0c50*/  VIADD R12, R10, 0xffffffe ;  /* 0x0ffffffe0a0c7836 */ /* 0x001fcc0000000000 */
[----:B------:R0:W2:Y:S02]  /*0c60*/  F2I.FTZ.U32.TRUNC.NTZ R13, R12 ;  /* 0x0000000c000d7305 */ /* 0x0000a4000021f000 */
[----:B0-----:R-:W-:Y:S02]  /*0c70*/  IMAD.MOV.U32 R12, RZ, RZ, RZ ;  /* 0x000000ffff0c7224 */ /* 0x001fe400078e00ff */
[----:B--2---:R-:W-:-:S04]  /*0c80*/  IMAD.MOV R15, RZ, RZ, -R13 ;  /* 0x000000ffff0f7224 */ /* 0x004fc800078e0a0d */
[----:B------:R-:W-:-:S04]  /*0c90*/  IMAD R15, R15, R14, RZ ;  /* 0x0000000e0f0f7224 */ /* 0x000fc800078e02ff */
[----:B------:R-:W-:-:S06]  /*0ca0*/  IMAD.HI.U32 R15, R13, R15, R12 ;  /* 0x0000000f0d0f7227 */ /* 0x000fcc00078e000c */
[----:B------:R-:W-:-:S04]  /*0cb0*/  IMAD.HI.U32 R13, R15, R16, RZ ;  /* 0x000000100f0d7227 */ /* 0x000fc800078e00ff */
[----:B------:R-:W-:-:S04]  /*0cc0*/  IMAD.HI.U32 R12, R15, R18, RZ ;  /* 0x000000120f0c7227 */ /* 0x000fc800078e00ff */
[----:B------:R-:W-:-:S04]  /*0cd0*/  IMAD.HI.U32 R10, R15, R22, RZ ;  /* 0x000000160f0a7227 */ /* 0x000fc800078e00ff */
[-C--:B------:R-:W-:Y:S02]  /*0ce0*/  IMAD R15, R13, R21.reuse, R16 ;  /* 0x000000150d0f7224 */ /* 0x080fe400078e0210 */
[-C--:B------:R-:W-:Y:S02]  /*0cf0*/  IMAD R17, R12, R21.reuse, R18 ;  /* 0x000000150c117224 */ /* 0x080fe400078e0212 */
[----:B------:R-:W-:Y:S01]  /*0d00*/  IMAD R21, R10, R21, R22 ;  /* 0x000000150a157224 */ /* 0x000fe200078e0216 */
[C---:B------:R-:W-:Y:S02]  /*0d10*/  ISETP.GT.U32.AND P5, PT, R14.reuse, R15, PT ;  /* 0x0000000f0e00720c */ /* 0x040fe40003fa4070 */
[C---:B------:R-:W-:Y:S02]  /*0d20*/  ISETP.GT.U32.AND P6, PT, R14.reuse, R17, PT ;  /* 0x000000110e00720c */ /* 0x040fe40003fc4070 */
[----:B------:R-:W-:-:S09]  /*0d30*/  ISETP.GT.U32.AND P0, PT, R14, R21, PT ;  /* 0x000000150e00720c */ /* 0x000fd20003f04070 */
[--C-:B------:R-:W-:Y:S02]  /*0d40*/  @!P5 IMAD.IADD R15, R15, 0x1, -R14.reuse ;  /* 0x000000010f0fd824 */ /* 0x100fe400078e0a0e */
[--C-:B------:R-:W-:Y:S02]  /*0d50*/  @!P6 IMAD.IADD R17, R17, 0x1, -R14.reuse ;  /* 0x000000011111e824 */ /* 0x100fe400078e0a0e */
[----:B------:R-:W-:Y:S01]  /*0d60*/  @!P0 IMAD.IADD R21, R21, 0x1, -R14 ;  /* 0x0000000115158824 */ /* 0x000fe200078e0a0e */
[-C--:B------:R-:W-:Y:S01]  /*0d70*/  ISETP.GE.U32.AND P1, PT, R15, R14.reuse, PT ;  /* 0x0000000e0f00720c */ /* 0x080fe20003f26070 */
[----:B------:R-:W-:Y:S01]  /*0d80*/  @!P5 VIADD R13, R13, 0x1 ;  /* 0x000000010d0dd836 */ /* 0x000fe20000000000 */
[-C--:B------:R-:W-:Y:S01]  /*0d90*/  ISETP.GE.U32.AND P2, PT, R17, R14.reuse, PT ;  /* 0x0000000e1100720c */ /* 0x080fe20003f46070 */
[----:B------:R-:W-:Y:S01]  /*0da0*/  @!P6 VIADD R12, R12, 0x1 ;  /* 0x000000010c0ce836 */ /* 0x000fe20000000000 */
[----:B------:R-:W-:Y:S01]  /*0db0*/  ISETP.GE.U32.AND P3, PT, R21, R14, PT ;  /* 0x0000000e1500720c */ /* 0x000fe20003f66070 */
[----:B------:R-:W-:Y:S01]  /*0dc0*/  @!P0 VIADD R10, R10, 0x1 ;  /* 0x000000010a0a8836 */ /* 0x000fe20000000000 */
[----:B------:R-:W-:Y:S01]  /*0dd0*/  ISETP.GE.AND P5, PT, R20, RZ, PT ;  /* 0x000000ff1400720c */ /* 0x000fe20003fa6270 */
[----:B------:R-:W-:Y:S01]  /*0de0*/  IMAD R14, R0, 0x3, RZ ;  /* 0x00000003000e7824 */ /* 0x000fe200078e02ff */
[----:B------:R-:W-:-:S02]  /*0df0*/  ISETP.GE.AND P6, PT, R19, RZ, PT ;  /* 0x000000ff1300720c */ /* 0x000fc40003fc6270 */
[----:B------:R-:W-:Y:S02]  /*0e00*/  ISETP.NE.AND P0, PT, R11, RZ, PT ;  /* 0x000000ff0b00720c */ /* 0x000fe40003f05270 */
[----:B------:R-:W-:Y:S01]  /*0e10*/  LOP3.LUT R0, RZ, R11, RZ, 0x33, !PT ;  /* 0x0000000bff007212 */ /* 0x000fe200078e33ff */
[----:B------:R-:W-:Y:S02]  /*0e20*/  @P1 VIADD R13, R13, 0x1 ;  /* 0x000000010d0d1836 */ /* 0x000fe40000000000 */
[----:B------:R-:W-:Y:S02]  /*0e30*/  @P2 VIADD R12, R12, 0x1 ;  /* 0x000000010c0c2836 */ /* 0x000fe40000000000 */
[----:B------:R-:W-:Y:S02]  /*0e40*/  @P3 VIADD R10, R10, 0x1 ;  /* 0x000000010a0a3836 */ /* 0x000fe40000000000 */
[----:B------:R-:W-:Y:S02]  /*0e50*/  @!P4 IMAD.MOV R13, RZ, RZ, -R13 ;  /* 0x000000ffff0dc224 */ /* 0x000fe400078e0a0d */
[----:B------:R-:W-:Y:S01]  /*0e60*/  IMAD.MOV.U32 R15, RZ, RZ, R10 ;  /* 0x000000ffff0f7224 */ /* 0x000fe200078e000a */
[----:B-1----:R-:W-:Y:S01]  /*0e70*/  IADD3 R10, P1, PT, R14, UR6, RZ ;  /* 0x000000060e0a7c10 */ /* 0x002fe2000ff3e0ff */
[----:B------:R-:W-:Y:S01]  /*0e80*/  @!P5 IMAD.MOV R12, RZ, RZ, -R12 ;  /* 0x000000ffff0cd224 */ /* 0x000fe200078e0a0c */
[----:B------:R-:W-:Y:S01]  /*0e90*/  SEL R13, R0, R13, !P0 ;  /* 0x0000000d000d7207 */ /* 0x000fe20004000000 */
[----:B------:R-:W-:Y:S01]  /*0ea0*/  @!P6 IMAD.MOV R15, RZ, RZ, -R15 ;  /* 0x000000ffff0fe224 */ /* 0x000fe200078e0a0f */
[----:B------:R-:W-:-:S02]  /*0eb0*/  LEA.HI.X.SX32 R11, R14, UR7, 0x1, P1 ;  /* 0x000000070e0b7c11 */ /* 0x000fc400088f0eff */
[C---:B------:R-:W-:Y:S02]  /*0ec0*/  SEL R17, R0.reuse, R12, !P0 ;  /* 0x0000000c00117207 */ /* 0x040fe40004000000 */
[----:B------:R-:W-:Y:S01]  /*0ed0*/  SEL R15, R0, R15, !P0 ;  /* 0x0000000f000f7207 */ /* 0x000fe20004000000 */
[----:B------:R1:W-:Y:S01]  /*0ee0*/  STG.E.U8 desc[UR4][R10.64], R13 ;  /* 0x0000000d0a007986 */ /* 0x0003e2000c101104 */
[----:B------:R-:W-:-:S03]  /*0ef0*/  ISETP.GE.AND P0, PT, R6, UR8, PT ;  /* 0x0000000806007c0c */ /* 0x000fc6000bf06270 */
[----:B------:R1:W-:Y:S04]  /*0f00*/  STG.E.U8 desc[UR4][R10.64+0x1], R17 ;  /* 0x000001110a007986 */ /* 0x0003e8000c101104 */
[----:B------:R1:W-:Y:S06]  /*0f10*/  STG.E.U8 desc[UR4][R10.64+0x2], R15 ;  /* 0x0000020f0a007986 */ /* 0x0003ec000c101104 */
[----:B------:R-:W-:Y:S05]  /*0f20*/  @!P0 BRA `(.L_x_12) ;  /* 0xfffffff000988947 */ /* 0x000fea000383ffff */
.L_x_1:
[----:B0-----:R-:W-:Y:S05]  /*0f30*/  BSYNC.RECONVERGENT B2 ;  /* 0x0000000000027941 */ /* 0x001fea0003800200 */
.L_x_0:
[----:B------:R-:W0:Y:S01]  /*0f40*/  LDCU UR6, c[0x0][0x374] ;  /* 0x00006e80ff0677ac */ /* 0x000e220008000800 */
[----:B------:R-:W2:Y:S01]  /*0f50*/  LDCU UR7, c[0x0][0x394] ;  /* 0x00007280ff0777ac */ /* 0x000ea20008000800 */
[----:B0-----:R-:W-:-:S05]  /*0f60*/  IMAD R5, R2, UR6, R5 ;  /* 0x0000000602057c24 */ /* 0x001fca000f8e0205 */
[----:B--2---:R-:W-:-:S13]  /*0f70*/  ISETP.GE.AND P0, PT, R5, UR7, PT ;  /* 0x0000000705007c0c */ /* 0x004fda000bf06270 */
[----:B------:R-:W-:Y:S05]  /*0f80*/  @!P0 BRA `(.L_x_13) ;  /* 0xfffffff000588947 */ /* 0x000fea000383ffff */
[----:B------:R-:W-:Y:S05]  /*0f90*/  EXIT ;  /* 0x000000000000794d */ /* 0x000fea0003800000 */
.L_x_14:
[----:B------:R-:W-:-:S00]  /*0fa0*/  BRA `(.L_x_14) ;  /* 0xfffffffc00fc7947 */ /* 0x000fc0000383ffff */
[----:B------:R-:W-:-:S00]  /*0fb0*/  NOP ;  /* 0x0000000000007918 */ /* 0x000fc00000000000 */
        /* <DEDUP_REMOVED lines=12> */
.L_x_15:


//--------------------- .nv.shared.reserved.0     --------------------------
	.section	.nv.shared.reserved.0,"aw",@nobits
	.weak		__nv_reservedSMEM_offset_0_alias
	.size		__nv_reservedSMEM_offset_0_alias, 0, 64
	.other		__nv_reservedSMEM_offset_0_alias,@"STO_CUDA_RESERVED_SHARED STV_DEFAULT"
__nv_reservedSMEM_offset_0_alias:
	.zero		0
	.zero		64


//--------------------- .nv.constant0._Z8myKernelPhS_iii --------------------------
	.section	.nv.constant0._Z8myKernelPhS_iii,"a",@progbits
	.sectionflags	@""
	.align	4
.nv.constant0._Z8myKernelPhS_iii:
	.zero		924


//--------------------- SYMBOLS --------------------------

	.type		.nv.reservedSmem.offset0,@object
	.size		.nv.reservedSmem.offset0,0x4
